//
// Generated by NVIDIA NVVM Compiler
//
// Compiler Build ID: CL-36424714
// Cuda compilation tools, release 13.0, V13.0.88
// Based on NVVM 20.0.0
//

.version 9.0
.target sm_100
.address_size 64

	// .globl	default_function_kernel

.visible .entry default_function_kernel(
	.param .u64 .ptr .align 1 default_function_kernel_param_0,
	.param .u64 .ptr .align 1 default_function_kernel_param_1
)
.maxntid 24
{
	.reg .pred 	%p<21>;
	.reg .b32 	%r<24>;
	.reg .b32 	%f<94>;
	.reg .b64 	%rd<9>;

	ld.param.u64 	%rd1, [default_function_kernel_param_0];
	ld.param.u64 	%rd2, [default_function_kernel_param_1];
	cvta.to.global.u64 	%rd3, %rd2;
	mov.u32 	%r12, %ctaid.x;
	mov.u32 	%r13, %tid.x;
	mad.lo.s32 	%r1, %r12, 24, %r13;
	mul.wide.u32 	%rd4, %r1, 4;
	add.s64 	%rd5, %rd3, %rd4;
	ld.global.nc.f32 	%f1, [%rd5];
	abs.f32 	%f93, %f1;
	fma.rn.f32 	%f20, %f93, 0fBF000000, 0f3F000000;
	rsqrt.approx.ftz.f32 	%f21, %f20;
	mul.f32 	%f22, %f21, %f20;
	mul.f32 	%f23, %f21, 0fBF000000;
	fma.rn.f32 	%f24, %f22, %f23, 0f3F000000;
	fma.rn.f32 	%f25, %f22, %f24, %f22;
	setp.eq.f32 	%p1, %f93, 0f3F800000;
	selp.f32 	%f26, 0f00000000, %f25, %p1;
	setp.gt.f32 	%p2, %f93, 0f3F0F5C29;
	selp.f32 	%f27, %f26, %f93, %p2;
	mul.f32 	%f28, %f27, %f27;
	fma.rn.f32 	%f29, %f28, 0f3D4DD2F7, 0f3C99CA97;
	fma.rn.f32 	%f30, %f29, %f28, 0f3D3F90E8;
	fma.rn.f32 	%f31, %f30, %f28, 0f3D993CCF;
	fma.rn.f32 	%f32, %f31, %f28, 0f3E2AAC04;
	mul.f32 	%f33, %f28, %f32;
	fma.rn.f32 	%f34, %f33, %f27, %f27;
	mul.f32 	%f35, %f34, 0fC0000000;
	fma.rn.f32 	%f36, 0f3F6EE581, 0f3FD774EB, %f35;
	selp.f32 	%f37, %f36, %f34, %p2;
	setp.num.f32 	%p3, %f37, %f37;
	copysign.f32 	%f38, %f1, %f37;
	selp.f32 	%f39, %f38, %f37, %p3;
	div.rn.f32 	%f40, %f1, %f39;
	abs.f32 	%f41, %f40;
	fma.rn.f32 	%f42, %f41, 0fBF000000, 0f3F000000;
	rsqrt.approx.ftz.f32 	%f43, %f42;
	mul.f32 	%f44, %f43, %f42;
	mul.f32 	%f45, %f43, 0fBF000000;
	fma.rn.f32 	%f46, %f44, %f45, 0f3F000000;
	fma.rn.f32 	%f47, %f44, %f46, %f44;
	setp.eq.f32 	%p4, %f41, 0f3F800000;
	selp.f32 	%f48, 0f00000000, %f47, %p4;
	setp.gt.f32 	%p5, %f41, 0f3F0F5C29;
	selp.f32 	%f49, %f48, %f41, %p5;
	copysign.f32 	%f50, %f40, %f49;
	mul.f32 	%f51, %f50, %f50;
	fma.rn.f32 	%f52, %f51, 0f3D10ECEF, 0f3C8B1ABB;
	fma.rn.f32 	%f53, %f52, %f51, 0f3CFC028C;
	fma.rn.f32 	%f54, %f53, %f51, 0f3D372139;
	fma.rn.f32 	%f55, %f54, %f51, 0f3D9993DB;
	fma.rn.f32 	%f56, %f55, %f51, 0f3E2AAAC6;
	mul.f32 	%f57, %f51, %f56;
	fma.rn.f32 	%f58, %f57, %f50, %f50;
	neg.f32 	%f59, %f58;
	selp.f32 	%f60, %f58, %f59, %p5;
	fma.rn.f32 	%f61, 0f3F6EE581, 0f3FD774EB, %f60;
	setp.gt.f32 	%p6, %f40, 0f3F0F5C29;
	selp.f32 	%f62, %f58, %f61, %p6;
	add.f32 	%f63, %f62, %f62;
	selp.f32 	%f64, %f63, %f62, %p5;
	add.f32 	%f65, %f1, %f64;
	abs.f32 	%f3, %f65;
	setp.lt.f32 	%p7, %f93, %f3;
	@%p7 bra 	$L__BB0_12;
	mul.f32 	%f4, %f3, 0f4B000000;
	setp.gtu.f32 	%p8, %f93, %f4;
	@%p8 bra 	$L__BB0_8;
	div.approx.f32 	%f66, %f93, %f3;
	cvt.rzi.f32.f32 	%f91, %f66;
	neg.f32 	%f6, %f3;
	fma.rn.f32 	%f7, %f6, %f91, %f93;
	mov.b32 	%r2, %f7;
	mov.b32 	%r14, %f3;
	setp.lt.u32 	%p9, %r2, %r14;
	@%p9 bra 	$L__BB0_7;
	setp.lt.u32 	%p10, %r2, -2147483647;
	@%p10 bra 	$L__BB0_5;
	add.f32 	%f71, %f91, 0fBF800000;
	setp.lt.f32 	%p13, %f7, %f6;
	add.f32 	%f72, %f71, 0fBF800000;
	selp.f32 	%f91, %f72, %f71, %p13;
	bra.uni 	$L__BB0_7;
$L__BB0_5:
	add.f32 	%f91, %f91, 0f3F800000;
	add.f32 	%f67, %f3, %f3;
	setp.ltu.f32 	%p11, %f7, %f67;
	@%p11 bra 	$L__BB0_7;
	add.f32 	%f68, %f91, 0f3F800000;
	fma.rn.f32 	%f69, %f3, 0fC0400000, %f7;
	setp.ge.f32 	%p12, %f69, 0f00000000;
	add.f32 	%f70, %f68, 0f3F800000;
	selp.f32 	%f91, %f70, %f68, %p12;
$L__BB0_7:
	fma.rn.f32 	%f93, %f6, %f91, %f93;
	bra.uni 	$L__BB0_12;
$L__BB0_8:
	mov.b32 	%r3, %f93;
	mov.b32 	%r15, %f4;
	and.b32  	%r4, %r15, -8388608;
	and.b32  	%r16, %r3, 8388607;
	or.b32  	%r22, %r16, 1065353216;
	and.b32  	%r17, %r15, 8388607;
	or.b32  	%r6, %r17, 1065353216;
	mov.b32 	%f92, %r22;
	sub.s32 	%r18, %r3, %r4;
	add.s32 	%r19, %r18, 192937984;
	and.b32  	%r23, %r19, -8388608;
	setp.eq.s32 	%p14, %r23, 0;
	@%p14 bra 	$L__BB0_11;
	mov.b32 	%f73, %r6;
	rcp.approx.ftz.f32 	%f14, %f73;
	neg.f32 	%f15, %f73;
$L__BB0_10:
	min.u32 	%r20, %r23, 192937984;
	add.s32 	%r21, %r22, %r20;
	mov.b32 	%f74, %r21;
	mul.f32 	%f75, %f14, %f74;
	fma.rn.f32 	%f76, %f15, %f75, %f74;
	fma.rn.f32 	%f77, %f76, %f14, %f75;
	fma.rn.f32 	%f78, %f15, %f77, %f74;
	fma.rz.f32 	%f79, %f78, %f14, %f77;
	cvt.rzi.f32.f32 	%f80, %f79;
	fma.rn.f32 	%f92, %f15, %f80, %f74;
	sub.s32 	%r23, %r23, %r20;
	mov.b32 	%r22, %f92;
	setp.ne.s32 	%p15, %r23, 0;
	setp.ne.s32 	%p16, %r22, 0;
	and.pred  	%p17, %p15, %p16;
	@%p17 bra 	$L__BB0_10;
$L__BB0_11:
	mov.b32 	%f82, %r4;
	setp.leu.f32 	%p18, %f3, 0f00000000;
	setp.gt.u32 	%p19, %r3, 2139095039;
	selp.f32 	%f83, 0f7FFFFFFF, %f82, %p18;
	selp.f32 	%f84, 0f7FFFFFFF, %f83, %p19;
	mul.f32 	%f85, %f92, 0f34000000;
	mul.f32 	%f93, %f84, %f85;
$L__BB0_12:
	cvta.to.global.u64 	%rd6, %rd1;
	abs.f32 	%f86, %f93;
	setp.nan.f32 	%p20, %f86, %f86;
	copysign.f32 	%f87, %f1, %f93;
	selp.f32 	%f88, %f93, %f87, %p20;
	mul.f32 	%f89, %f88, 0f3FB8AA3B;
	ex2.approx.f32 	%f90, %f89;
	add.s64 	%rd8, %rd6, %rd4;
	st.global.f32 	[%rd8], %f90;
	ret;

}


// ===== COMPILED SASS (sm_100) =====

	.target	sm_100

	.elftype	@"ET_EXEC"


//--------------------- .note.nv.tkinfo           --------------------------
	.section	.note.nv.tkinfo,"",@"SHT_NOTE"
	.sectionflags	@"SHF_NOTE_NV_TKINFO"
	.tkinfo
        /*0018*/ 	.word	0x00000002
        /*0030*/ 	.string	""
        /*0030*/ 	.string	"ptxas"
        /*0030*/ 	.string	"Cuda compilation tools, release 13.0, V13.0.88"
        /*0030*/ 	.string	"Build cuda_13.0.r13.0/compiler.36424714_0"
        /*0030*/ 	.string	"-arch sm_100 -m 64 "



//--------------------- .note.nv.cuinfo           --------------------------
	.section	.note.nv.cuinfo,"",@"SHT_NOTE"
	.sectionflags	@"SHF_NOTE_NV_CUINFO"
        /*0018*/ 	.short	0x0002
        /*001a*/ 	.short	0x0064
        /*001c*/ 	.short	0x0082
	.zero		2


//--------------------- .nv.info                  --------------------------
	.section	.nv.info,"",@"SHT_CUDA_INFO"
	.align	4


	//----- nvinfo : EIATTR_REGCOUNT
	.align		4
        /*0000*/ 	.byte	0x04, 0x2f
        /*0002*/ 	.short	(.L_1 - .L_0)
	.align		4
.L_0:
        /*0004*/ 	.word	index@(default_function_kernel)
        /*0008*/ 	.word	0x00000011


	//----- nvinfo : EIATTR_FRAME_SIZE
	.align		4
.L_1:
        /*000c*/ 	.byte	0x04, 0x11
        /*000e*/ 	.short	(.L_3 - .L_2)
	.align		4
.L_2:
        /*0010*/ 	.word	index@($__internal_0_$__cuda_sm3x_div_rn_noftz_f32_slowpath)
        /*0014*/ 	.word	0x00000000


	//----- nvinfo : EIATTR_FRAME_SIZE
	.align		4
.L_3:
        /*0018*/ 	.byte	0x04, 0x11
        /*001a*/ 	.short	(.L_5 - .L_4)
	.align		4
.L_4:
        /*001c*/ 	.word	index@(default_function_kernel)
        /*0020*/ 	.word	0x00000000


	//----- nvinfo : EIATTR_MIN_STACK_SIZE
	.align		4
.L_5:
        /*0024*/ 	.byte	0x04, 0x12
        /*0026*/ 	.short	(.L_7 - .L_6)
	.align		4
.L_6:
        /*0028*/ 	.word	index@(default_function_kernel)
        /*002c*/ 	.word	0x00000000
.L_7:


//--------------------- .nv.compat                --------------------------
	.section	.nv.compat,"",@"SHT_CUDA_COMPAT_INFO"
	.align	4
        /*0000*/ 	.byte	0x02, 0x09, 0x00, 0x00, 0x02, 0x02, 0x01, 0x00, 0x02, 0x05, 0x05, 0x00, 0x03, 0x07, 0x01, 0x01
        /*0010*/ 	.byte	0x02, 0x03, 0x00, 0x00, 0x02, 0x06, 0x01, 0x00, 0x04, 0x0b, 0x08, 0x00, 0x01, 0x00, 0x00, 0x00
        /*0020*/ 	.byte	0x00, 0x00, 0x00, 0x00


//--------------------- .nv.info.default_function_kernel --------------------------
	.section	.nv.info.default_function_kernel,"",@"SHT_CUDA_INFO"
	.sectionflags	@""
	.align	4


	//----- nvinfo : EIATTR_CUDA_API_VERSION
	.align		4
        /*0000*/ 	.byte	0x04, 0x37
        /*0002*/ 	.short	(.L_9 - .L_8)
.L_8:
        /*0004*/ 	.word	0x00000082


	//----- nvinfo : EIATTR_KPARAM_INFO
	.align		4
.L_9:
        /*0008*/ 	.byte	0x04, 0x17
        /*000a*/ 	.short	(.L_11 - .L_10)
.L_10:
        /*000c*/ 	.word	0x00000000
        /*0010*/ 	.short	0x0001
        /*0012*/ 	.short	0x0008
        /*0014*/ 	.byte	0x00, 0xf5, 0x21, 0x00


	//----- nvinfo : EIATTR_KPARAM_INFO
	.align		4
.L_11:
        /*0018*/ 	.byte	0x04, 0x17
        /*001a*/ 	.short	(.L_13 - .L_12)
.L_12:
        /*001c*/ 	.word	0x00000000
        /*0020*/ 	.short	0x0000
        /*0022*/ 	.short	0x0000
        /*0024*/ 	.byte	0x00, 0xf5, 0x21, 0x00


	//----- nvinfo : EIATTR_SPARSE_MMA_MASK
	.align		4
.L_13:
        /*0028*/ 	.byte	0x03, 0x50
        /*002a*/ 	.short	0x0000


	//----- nvinfo : EIATTR_MAXREG_COUNT
	.align		4
        /*002c*/ 	.byte	0x03, 0x1b
        /*002e*/ 	.short	0x00ff


	//----- nvinfo : EIATTR_MERCURY_ISA_VERSION
	.align		4
        /*0030*/ 	.byte	0x03, 0x5f
        /*0032*/ 	.short	0x0101


	//----- nvinfo : EIATTR_VRC_CTA_INIT_COUNT
	.align		4
        /*0034*/ 	.byte	0x02, 0x4a
	.zero		1
	.zero		1


	//----- nvinfo : EIATTR_EXIT_INSTR_OFFSETS
	.align		4
        /*0038*/ 	.byte	0x04, 0x1c
        /*003a*/ 	.short	(.L_15 - .L_14)


	//   ....[0]....
.L_14:
        /*003c*/ 	.word	0x00000980


	//----- nvinfo : EIATTR_MAX_THREADS
	.align		4
.L_15:
        /*0040*/ 	.byte	0x04, 0x05
        /*0042*/ 	.short	(.L_17 - .L_16)
.L_16:
        /*0044*/ 	.word	0x00000018
        /*0048*/ 	.word	0x00000001
        /*004c*/ 	.word	0x00000001


	//----- nvinfo : EIATTR_CRS_STACK_SIZE
	.align		4
.L_17:
        /*0050*/ 	.byte	0x04, 0x1e
        /*0052*/ 	.short	(.L_19 - .L_18)
.L_18:
        /*0054*/ 	.word	0x00000000


	//----- nvinfo : EIATTR_CBANK_PARAM_SIZE
	.align		4
.L_19:
        /*0058*/ 	.byte	0x03, 0x19
        /*005a*/ 	.short	0x0010


	//----- nvinfo : EIATTR_PARAM_CBANK
	.align		4
        /*005c*/ 	.byte	0x04, 0x0a
        /*005e*/ 	.short	(.L_21 - .L_20)
	.align		4
.L_20:
        /*0060*/ 	.word	index@(.nv.constant0.default_function_kernel)
        /*0064*/ 	.short	0x0380
        /*0066*/ 	.short	0x0010


	//----- nvinfo : EIATTR_SW_WAR
	.align		4
.L_21:
        /*0068*/ 	.byte	0x04, 0x36
        /*006a*/ 	.short	(.L_23 - .L_22)
.L_22:
        /*006c*/ 	.word	0x00000008
.L_23:


//--------------------- .nv.callgraph             --------------------------
	.section	.nv.callgraph,"",@"SHT_CUDA_CALLGRAPH"
	.align	4
	.sectionentsize	8
	.align		4
        /*0000*/ 	.word	0x00000000
	.align		4
        /*0004*/ 	.word	0xffffffff
	.align		4
        /*0008*/ 	.word	0x00000000
	.align		4
        /*000c*/ 	.word	0xfffffffe
	.align		4
        /*0010*/ 	.word	0x00000000
	.align		4
        /*0014*/ 	.word	0xfffffffd
	.align		4
        /*0018*/ 	.word	0x00000000
	.align		4
        /*001c*/ 	.word	0xfffffffc


//--------------------- .text.default_function_kernel --------------------------
	.section	.text.default_function_kernel,"ax",@progbits
	.align	128
        .global         default_function_kernel
        .type           default_function_kernel,@function
        .size           default_function_kernel,(.L_x_22 - default_function_kernel)
        .other          default_function_kernel,@"STO_CUDA_ENTRY STV_DEFAULT"
default_function_kernel:
.text.default_function_kernel:
[----:B------:R-:W-:Y:S01]  /*0000*/  LDC R1, c[0x0][0x37c] ;  /* 0x0000df00ff017b82 */ /* 0x000fe20000000800 */
[----:B------:R-:W0:Y:S07]  /*0010*/  S2R R4, SR_CTAID.X ;  /* 0x0000000000047919 */ /* 0x000e2e0000002500 */
[----:B------:R-:W1:Y:S01]  /*0020*/  LDC.64 R2, c[0x0][0x388] ;  /* 0x0000e200ff027b82 */ /* 0x000e620000000a00 */
[----:B------:R-:W2:Y:S01]  /*0030*/  LDCU.64 UR4, c[0x0][0x358] ;  /* 0x00006b00ff0477ac */ /* 0x000ea20008000a00 */
[----:B------:R-:W0:Y:S02]  /*0040*/  S2R R5, SR_TID.X ;  /* 0x0000000000057919 */ /* 0x000e240000002100 */
[----:B0-----:R-:W-:-:S04]  /*0050*/  IMAD R4, R4, 0x18, R5 ;  /* 0x0000001804047824 */ /* 0x001fc800078e0205 */
[----:B-1----:R-:W-:-:S05]  /*0060*/  IMAD.WIDE.U32 R2, R4, 0x4, R2 ;  /* 0x0000000404027825 */ /* 0x002fca00078e0002 */
[----:B--2---:R0:W2:Y:S01]  /*0070*/  LDG.E.CONSTANT R0, desc[UR4][R2.64] ;  /* 0x0000000402007981 */ /* 0x0040a2000c1e9900 */
[----:B------:R-:W-:Y:S01]  /*0080*/  IMAD.MOV.U32 R5, RZ, RZ, 0x3f000000 ;  /* 0x3f000000ff057424 */ /* 0x000fe200078e00ff */
[----:B------:R-:W-:Y:S01]  /*0090*/  BSSY.RECONVERGENT B0, `(.L_x_0) ;  /* 0x0000025000007945 */ /* 0x000fe20003800200 */
[----:B0-----:R-:W-:Y:S02]  /*00a0*/  IMAD.MOV.U32 R3, RZ, RZ, 0x3d4dd2f7 ;  /* 0x3d4dd2f7ff037424 */ /* 0x001fe400078e00ff */
[C---:B--2---:R-:W-:Y:S01]  /*00b0*/  FFMA R5, |R0|.reuse, -R5, 0.5 ;  /* 0x3f00000000057423 */ /* 0x044fe20000000a05 */
[C---:B------:R-:W-:Y:S02]  /*00c0*/  FSETP.NEU.AND P1, PT, |R0|.reuse, 1, PT ;  /* 0x3f8000000000780b */ /* 0x040fe40003f2d200 */
[----:B------:R-:W-:Y:S01]  /*00d0*/  FSETP.GT.AND P0, PT, |R0|, 0.56000000238418579102, PT ;  /* 0x3f0f5c290000780b */ /* 0x000fe20003f04200 */
[----:B------:R-:W0:Y:S02]  /*00e0*/  MUFU.RSQ R6, R5 ;  /* 0x0000000500067308 */ /* 0x000e240000001400 */
[----:B0-----:R-:W-:Y:S01]  /*00f0*/  FMUL R7, R5, R6 ;  /* 0x0000000605077220 */ /* 0x001fe20000400000 */
[----:B------:R-:W-:-:S04]  /*0100*/  FMUL R6, R6, -0.5 ;  /* 0xbf00000006067820 */ /* 0x000fc80000400000 */
[----:B------:R-:W-:-:S04]  /*0110*/  FFMA R6, R7, R6, 0.5 ;  /* 0x3f00000007067423 */ /* 0x000fc80000000006 */
[----:B------:R-:W-:-:S05]  /*0120*/  FFMA R6, R7, R6, R7 ;  /* 0x0000000607067223 */ /* 0x000fca0000000007 */
[----:B------:R-:W-:-:S04]  /*0130*/  FSEL R7, R6, RZ, P1 ;  /* 0x000000ff06077208 */ /* 0x000fc80000800000 */
[----:B------:R-:W-:-:S05]  /*0140*/  FSEL R7, R7, |R0|, P0 ;  /* 0x4000000007077208 */ /* 0x000fca0000000000 */
[----:B------:R-:W-:-:S04]  /*0150*/  FMUL R2, R7, R7 ;  /* 0x0000000707027220 */ /* 0x000fc80000400000 */
[----:B------:R-:W-:-:S04]  /*0160*/  FFMA R3, R2, R3, 0.018773360177874565125 ;  /* 0x3c99ca9702037423 */ /* 0x000fc80000000003 */
[----:B------:R-:W-:-:S04]  /*0170*/  FFMA R3, R2, R3, 0.046769052743911743164 ;  /* 0x3d3f90e802037423 */ /* 0x000fc80000000003 */
[----:B------:R-:W-:-:S04]  /*0180*/  FFMA R3, R2, R3, 0.074823014438152313232 ;  /* 0x3d993ccf02037423 */ /* 0x000fc80000000003 */
[----:B------:R-:W-:-:S04]  /*0190*/  FFMA R3, R2, R3, 0.16667181253433227539 ;  /* 0x3e2aac0402037423 */ /* 0x000fc80000000003 */
[----:B------:R-:W-:Y:S01]  /*01a0*/  FMUL R2, R2, R3 ;  /* 0x0000000302027220 */ /* 0x000fe20000400000 */
[----:B------:R-:W-:-:S03]  /*01b0*/  IMAD.MOV.U32 R3, RZ, RZ, 0x3fd774eb ;  /* 0x3fd774ebff037424 */ /* 0x000fc600078e00ff */
[----:B------:R-:W-:-:S04]  /*01c0*/  FFMA R7, R7, R2, R7 ;  /* 0x0000000207077223 */ /* 0x000fc80000000007 */
[----:B------:R-:W-:-:S04]  /*01d0*/  FMUL R2, R7, -2 ;  /* 0xc000000007027820 */ /* 0x000fc80000400000 */
[----:B------:R-:W-:-:S05]  /*01e0*/  @P0 FFMA R7, R3, 0.93318945169448852539, R2 ;  /* 0x3f6ee58103070823 */ /* 0x000fca0000000002 */
[C---:B------:R-:W-:Y:S02]  /*01f0*/  FSETP.NAN.AND P0, PT, R7.reuse, R7, PT ;  /* 0x000000070700720b */ /* 0x040fe40003f08000 */
[----:B------:R-:W-:-:S04]  /*0200*/  LOP3.LUT R2, R7, 0x80000000, R0, 0xb8, !PT ;  /* 0x8000000007027812 */ /* 0x000fc800078eb800 */
[----:B------:R-:W-:-:S04]  /*0210*/  FSEL R3, R2, R7, !P0 ;  /* 0x0000000702037208 */ /* 0x000fc80004000000 */
[----:B------:R-:W0:Y:S08]  /*0220*/  MUFU.RCP R2, R3 ;  /* 0x0000000300027308 */ /* 0x000e300000001000 */
[----:B------:R-:W1:Y:S01]  /*0230*/  FCHK P0, R0, R3 ;  /* 0x0000000300007302 */ /* 0x000e620000000000 */
[----:B0-----:R-:W-:-:S04]  /*0240*/  FFMA R5, -R3, R2, 1 ;  /* 0x3f80000003057423 */ /* 0x001fc80000000102 */
[----:B------:R-:W-:Y:S01]  /*0250*/  FFMA R7, R2, R5, R2 ;  /* 0x0000000502077223 */ /* 0x000fe20000000002 */
[----:B------:R-:W-:-:S03]  /*0260*/  FADD R5, |R0|, -RZ ;  /* 0x800000ff00057221 */ /* 0x000fc60000000200 */
[----:B------:R-:W-:-:S04]  /*0270*/  FFMA R2, R0, R7, RZ ;  /* 0x0000000700027223 */ /* 0x000fc800000000ff */
[----:B------:R-:W-:-:S04]  /*0280*/  FFMA R6, -R3, R2, R0 ;  /* 0x0000000203067223 */ /* 0x000fc80000000100 */
[----:B------:R-:W-:Y:S01]  /*0290*/  FFMA R2, R7, R6, R2 ;  /* 0x0000000607027223 */ /* 0x000fe20000000002 */
[----:B-1----:R-:W-:Y:S06]  /*02a0*/  @!P0 BRA `(.L_x_1) ;  /* 0x00000000000c8947 */ /* 0x002fec0003800000 */
[----:B------:R-:W-:-:S07]  /*02b0*/  MOV R12, 0x2d0 ;  /* 0x000002d0000c7802 */ /* 0x000fce0000000f00 */
[----:B------:R-:W-:Y:S05]  /*02c0*/  CALL.REL.NOINC `($__internal_0_$__cuda_sm3x_div_rn_noftz_f32_slowpath) ;  /* 0x0000000400b07944 */ /* 0x000fea0003c00000 */
[----:B------:R-:W-:-:S07]  /*02d0*/  MOV R2, R7 ;  /* 0x0000000700027202 */ /* 0x000fce0000000f00 */
.L_x_1:
[----:B------:R-:W-:Y:S05]  /*02e0*/  BSYNC.RECONVERGENT B0 ;  /* 0x0000000000007941 */ /* 0x000fea0003800200 */
.L_x_0:
[----:B------:R-:W-:Y:S01]  /*02f0*/  IMAD.MOV.U32 R3, RZ, RZ, 0x3f000000 ;  /* 0x3f000000ff037424 */ /* 0x000fe200078e00ff */
[C---:B------:R-:W-:Y:S01]  /*0300*/  FSETP.NEU.AND P1, PT, |R2|.reuse, 1, PT ;  /* 0x3f8000000200780b */ /* 0x040fe20003f2d200 */
[----:B------:R-:W-:Y:S01]  /*0310*/  BSSY.RECONVERGENT B0, `(.L_x_2) ;  /* 0x000005b000007945 */ /* 0x000fe20003800200 */
[C---:B------:R-:W-:Y:S01]  /*0320*/  FSETP.GT.AND P0, PT, |R2|.reuse, 0.56000000238418579102, PT ;  /* 0x3f0f5c290200780b */ /* 0x040fe20003f04200 */
[----:B------:R-:W-:-:S04]  /*0330*/  FFMA R3, |R2|, -R3, 0.5 ;  /* 0x3f00000002037423 */ /* 0x000fc80000000a03 */
[----:B------:R-:W0:Y:S02]  /*0340*/  MUFU.RSQ R6, R3 ;  /* 0x0000000300067308 */ /* 0x000e240000001400 */
[----:B0-----:R-:W-:Y:S01]  /*0350*/  FMUL R7, R3, R6 ;  /* 0x0000000603077220 */ /* 0x001fe20000400000 */
[----:B------:R-:W-:-:S04]  /*0360*/  FMUL R6, R6, -0.5 ;  /* 0xbf00000006067820 */ /* 0x000fc80000400000 */
[----:B------:R-:W-:-:S04]  /*0370*/  FFMA R6, R7, R6, 0.5 ;  /* 0x3f00000007067423 */ /* 0x000fc80000000006 */
[----:B------:R-:W-:-:S05]  /*0380*/  FFMA R6, R7, R6, R7 ;  /* 0x0000000607067223 */ /* 0x000fca0000000007 */
[----:B------:R-:W-:Y:S01]  /*0390*/  FSEL R7, R6, RZ, P1 ;  /* 0x000000ff06077208 */ /* 0x000fe20000800000 */
[----:B------:R-:W-:Y:S01]  /*03a0*/  IMAD.MOV.U32 R6, RZ, RZ, 0x3d10ecef ;  /* 0x3d10ecefff067424 */ /* 0x000fe200078e00ff */
[----:B------:R-:W-:Y:S02]  /*03b0*/  FSETP.GT.AND P1, PT, R2, 0.56000000238418579102, PT ;  /* 0x3f0f5c290200780b */ /* 0x000fe40003f24000 */
[----:B------:R-:W-:-:S04]  /*03c0*/  FSEL R7, R7, |R2|, P0 ;  /* 0x4000000207077208 */ /* 0x000fc80000000000 */
[----:B------:R-:W-:-:S05]  /*03d0*/  LOP3.LUT R7, R7, 0x80000000, R2, 0xb8, !PT ;  /* 0x8000000007077812 */ /* 0x000fca00078eb802 */
[----:B------:R-:W-:-:S04]  /*03e0*/  FMUL R3, R7, R7 ;  /* 0x0000000707037220 */ /* 0x000fc80000400000 */
[----:B------:R-:W-:-:S04]  /*03f0*/  FFMA R6, R3, R6, 0.016980519518256187439 ;  /* 0x3c8b1abb03067423 */ /* 0x000fc80000000006 */
[----:B------:R-:W-:-:S04]  /*0400*/  FFMA R6, R3, R6, 0.030762933194637298584 ;  /* 0x3cfc028c03067423 */ /* 0x000fc80000000006 */
[----:B------:R-:W-:-:S04]  /*0410*/  FFMA R6, R3, R6, 0.044709417968988418579 ;  /* 0x3d37213903067423 */ /* 0x000fc80000000006 */
[----:B------:R-:W-:-:S04]  /*0420*/  FFMA R6, R3, R6, 0.074989043176174163818 ;  /* 0x3d9993db03067423 */ /* 0x000fc80000000006 */
[----:B------:R-:W-:-:S04]  /*0430*/  FFMA R6, R3, R6, 0.16666707396507263184 ;  /* 0x3e2aaac603067423 */ /* 0x000fc80000000006 */
[----:B------:R-:W-:Y:S01]  /*0440*/  FMUL R6, R3, R6 ;  /* 0x0000000603067220 */ /* 0x000fe20000400000 */
[----:B------:R-:W-:-:S03]  /*0450*/  HFMA2 R3, -RZ, RZ, 1.9599609375, 20144 ;  /* 0x3fd774ebff037431 */ /* 0x000fc600000001ff */
[----:B------:R-:W-:-:S05]  /*0460*/  FFMA R7, R7, R6, R7 ;  /* 0x0000000607077223 */ /* 0x000fca0000000007 */
[----:B------:R-:W-:-:S05]  /*0470*/  FSEL R2, R7, -R7, P0 ;  /* 0x8000000707027208 */ /* 0x000fca0000000000 */
[----:B------:R-:W-:-:S04]  /*0480*/  @!P1 FFMA R7, R3, 0.93318945169448852539, R2 ;  /* 0x3f6ee58103079823 */ /* 0x000fc80000000002 */
[----:B------:R-:W-:-:S04]  /*0490*/  @P0 FADD R7, R7, R7 ;  /* 0x0000000707070221 */ /* 0x000fc80000000000 */
[----:B------:R-:W-:-:S05]  /*04a0*/  FADD R8, R0, R7 ;  /* 0x0000000700087221 */ /* 0x000fca0000000000 */
[----:B------:R-:W-:-:S13]  /*04b0*/  FSETP.GEU.AND P0, PT, R5, |R8|, PT ;  /* 0x400000080500720b */ /* 0x000fda0003f0e000 */
[----:B------:R-:W-:Y:S05]  /*04c0*/  @!P0 BRA `(.L_x_3) ;  /* 0x0000000000fc8947 */ /* 0x000fea0003800000 */
[----:B------:R-:W-:-:S05]  /*04d0*/  FMUL R10, |R8|, 8388608 ;  /* 0x4b000000080a7820 */ /* 0x000fca0000400200 */
[----:B------:R-:W-:-:S13]  /*04e0*/  FSETP.GTU.AND P0, PT, R5, R10, PT ;  /* 0x0000000a0500720b */ /* 0x000fda0003f0c000 */
[----:B------:R-:W-:Y:S05]  /*04f0*/  @P0 BRA `(.L_x_4) ;  /* 0x0000000000780947 */ /* 0x000fea0003800000 */
[C---:B------:R-:W-:Y:S01]  /*0500*/  FMUL R2, |R8|.reuse, 16777216 ;  /* 0x4b80000008027820 */ /* 0x040fe20000400200 */
[C---:B------:R-:W-:Y:S01]  /*0510*/  FSETP.GEU.AND P0, PT, |R8|.reuse, 1.175494350822287508e-38, PT ;  /* 0x008000000800780b */ /* 0x040fe20003f0e200 */
[----:B------:R-:W-:Y:S01]  /*0520*/  FMUL R6, R5, 16777216 ;  /* 0x4b80000005067820 */ /* 0x000fe20000400000 */
[----:B------:R-:W-:Y:S01]  /*0530*/  FADD R7, |R8|, -RZ ;  /* 0x800000ff08077221 */ /* 0x000fe20000000200 */
[----:B------:R-:W-:Y:S01]  /*0540*/  BSSY.RECONVERGENT B1, `(.L_x_5) ;  /* 0x0000017000017945 */ /* 0x000fe20003800200 */
[----:B------:R-:W-:Y:S02]  /*0550*/  FSEL R2, R2, |R8|, !P0 ;  /* 0x4000000802027208 */ /* 0x000fe40004000000 */
[----:B------:R-:W-:-:S04]  /*0560*/  FSEL R3, R6, R5, !P0 ;  /* 0x0000000506037208 */ /* 0x000fc80004000000 */
[----:B------:R-:W0:Y:S02]  /*0570*/  MUFU.RCP R2, R2 ;  /* 0x0000000200027308 */ /* 0x000e240000001000 */
[----:B0-----:R-:W-:-:S06]  /*0580*/  FMUL R3, R2, R3 ;  /* 0x0000000302037220 */ /* 0x001fcc0000400000 */
[----:B------:R-:W0:Y:S02]  /*0590*/  FRND.TRUNC R6, R3 ;  /* 0x0000000300067307 */ /* 0x000e24000020d000 */
[----:B0-----:R-:W-:-:S05]  /*05a0*/  FFMA R9, -|R8|, R6, R5 ;  /* 0x0000000608097223 */ /* 0x001fca0000000305 */
[----:B------:R-:W-:-:S13]  /*05b0*/  ISETP.GE.U32.AND P0, PT, R9, R7, PT ;  /* 0x000000070900720c */ /* 0x000fda0003f06070 */
[----:B------:R-:W-:Y:S05]  /*05c0*/  @!P0 BRA `(.L_x_6) ;  /* 0x0000000000388947 */ /* 0x000fea0003800000 */
[----:B------:R-:W-:-:S04]  /*05d0*/  ISETP.GE.U32.AND P0, PT, R9, -0x7fffffff, PT ;  /* 0x800000010900780c */ /* 0x000fc80003f06070 */
[----:B------:R-:W-:-:S09]  /*05e0*/  FSETP.GEU.OR P1, PT, R9, -|R8|, !P0 ;  /* 0xc00000080900720b */ /* 0x000fd2000472e400 */
[----:B------:R-:W-:-:S04]  /*05f0*/  @P0 FADD R2, R6, -1 ;  /* 0xbf80000006020421 */ /* 0x000fc80000000000 */
[----:B------:R-:W-:-:S04]  /*0600*/  @!P1 FADD R2, R2, -1 ;  /* 0xbf80000002029421 */ /* 0x000fc80000000000 */
[----:B------:R-:W-:Y:S01]  /*0610*/  @P0 IMAD.MOV.U32 R6, RZ, RZ, R2 ;  /* 0x000000ffff060224 */ /* 0x000fe200078e0002 */
[----:B------:R-:W-:Y:S06]  /*0620*/  @P0 BRA `(.L_x_6) ;  /* 0x0000000000200947 */ /* 0x000fec0003800000 */
[----:B------:R-:W-:Y:S01]  /*0630*/  FADD R2, |R8|, |R8| ;  /* 0x4000000808027221 */ /* 0x000fe20000000200 */
[----:B------:R-:W-:-:S04]  /*0640*/  FADD R6, R6, 1 ;  /* 0x3f80000006067421 */ /* 0x000fc80000000000 */
[----:B------:R-:W-:-:S13]  /*0650*/  FSETP.GE.AND P0, PT, R9, R2, PT ;  /* 0x000000020900720b */ /* 0x000fda0003f06000 */
[----:B------:R-:W-:-:S05]  /*0660*/  @P0 FFMA R2, |R8|, -3, R9 ;  /* 0xc040000008020823 */ /* 0x000fca0000000209 */
[----:B------:R-:W-:Y:S01]  /*0670*/  FSETP.GE.AND P1, PT, R2, RZ, P0 ;  /* 0x000000ff0200720b */ /* 0x000fe20000726000 */
[----:B------:R-:W-:-:S12]  /*0680*/  @P0 FADD R2, R6, 1 ;  /* 0x3f80000006020421 */ /* 0x000fd80000000000 */
[----:B------:R-:W-:-:S04]  /*0690*/  @P1 FADD R2, R2, 1 ;  /* 0x3f80000002021421 */ /* 0x000fc80000000000 */
[----:B------:R-:W-:-:S07]  /*06a0*/  @P0 IMAD.MOV.U32 R6, RZ, RZ, R2 ;  /* 0x000000ffff060224 */ /* 0x000fce00078e0002 */
.L_x_6:
[----:B------:R-:W-:Y:S05]  /*06b0*/  BSYNC.RECONVERGENT B1 ;  /* 0x0000000000017941 */ /* 0x000fea0003800200 */
.L_x_5:
[----:B------:R-:W-:Y:S01]  /*06c0*/  FFMA R5, -|R8|, R6, R5 ;  /* 0x0000000608057223 */ /* 0x000fe20000000305 */
[----:B------:R-:W-:Y:S06]  /*06d0*/  BRA `(.L_x_3) ;  /* 0x0000000000787947 */ /* 0x000fec0003800000 */
.L_x_4:
[----:B------:R-:W-:Y:S01]  /*06e0*/  LOP3.LUT R12, R10, 0xff800000, RZ, 0xc0, !PT ;  /* 0xff8000000a0c7812 */ /* 0x000fe200078ec0ff */
[----:B------:R-:W-:Y:S01]  /*06f0*/  BSSY.RECONVERGENT B1, `(.L_x_7) ;  /* 0x000001a000017945 */ /* 0x000fe20003800200 */
[----:B------:R-:W-:Y:S02]  /*0700*/  FSETP.GT.AND P2, PT, |R8|, RZ, PT ;  /* 0x000000ff0800720b */ /* 0x000fe40003f44200 */
[C---:B------:R-:W-:Y:S02]  /*0710*/  IADD3 R3, PT, PT, R5.reuse, 0xb800000, -R12 ;  /* 0x0b80000005037810 */ /* 0x040fe40007ffe80c */
[----:B------:R-:W-:Y:S02]  /*0720*/  LOP3.LUT R2, R5, 0x7fffff, RZ, 0xc0, !PT ;  /* 0x007fffff05027812 */ /* 0x000fe400078ec0ff */
[----:B------:R-:W-:Y:S02]  /*0730*/  LOP3.LUT P1, R6, R3, 0xff800000, RZ, 0xc0, !PT ;  /* 0xff80000003067812 */ /* 0x000fe4000782c0ff */
[----:B------:R-:W-:-:S02]  /*0740*/  ISETP.GT.U32.AND P0, PT, R5, 0x7f7fffff, PT ;  /* 0x7f7fffff0500780c */ /* 0x000fc40003f04070 */
[----:B------:R-:W-:Y:S02]  /*0750*/  FSEL R3, R12, +QNAN , P2 ;  /* 0x7fffffff0c037808 */ /* 0x000fe40001000000 */
[----:B------:R-:W-:Y:S02]  /*0760*/  LOP3.LUT R2, R2, 0x3f800000, RZ, 0xfc, !PT ;  /* 0x3f80000002027812 */ /* 0x000fe400078efcff */
[----:B------:R-:W-:-:S05]  /*0770*/  FSEL R7, R3, +QNAN , !P0 ;  /* 0x7fffffff03077808 */ /* 0x000fca0004000000 */
[----:B------:R-:W-:Y:S05]  /*0780*/  @!P1 BRA `(.L_x_8) ;  /* 0x0000000000409947 */ /* 0x000fea0003800000 */
[----:B------:R-:W-:-:S04]  /*0790*/  LOP3.LUT R3, R10, 0x7fffff, RZ, 0xc0, !PT ;  /* 0x007fffff0a037812 */ /* 0x000fc800078ec0ff */
[----:B------:R-:W-:-:S04]  /*07a0*/  LOP3.LUT R9, R3, 0x3f800000, RZ, 0xfc, !PT ;  /* 0x3f80000003097812 */ /* 0x000fc800078efcff */
[----:B------:R0:W1:Y:S03]  /*07b0*/  MUFU.RCP R10, R9 ;  /* 0x00000009000a7308 */ /* 0x0000660000001000 */
.L_x_9:
[----:B------:R-:W-:-:S04]  /*07c0*/  VIMNMX.U32 R3, PT, PT, R6, 0xb800000, PT ;  /* 0x0b80000006037848 */ /* 0x000fc80003fe0000 */
[----:B------:R-:W-:Y:S01]  /*07d0*/  IADD3 R2, PT, PT, R3, R2, RZ ;  /* 0x0000000203027210 */ /* 0x000fe20007ffe0ff */
[----:B------:R-:W-:-:S04]  /*07e0*/  IMAD.IADD R6, R6, 0x1, -R3 ;  /* 0x0000000106067824 */ /* 0x000fc800078e0a03 */
[----:B-1----:R-:W-:Y:S01]  /*07f0*/  FMUL R5, R10, R2 ;  /* 0x000000020a057220 */ /* 0x002fe20000400000 */
[----:B------:R-:W-:-:S03]  /*0800*/  ISETP.NE.AND P1, PT, R6, RZ, PT ;  /* 0x000000ff0600720c */ /* 0x000fc60003f25270 */
[----:B------:R-:W-:-:S04]  /*0810*/  FFMA R8, -R9, R5, R2 ;  /* 0x0000000509087223 */ /* 0x000fc80000000102 */
[----:B------:R-:W-:-:S04]  /*0820*/  FFMA R5, R10, R8, R5 ;  /* 0x000000080a057223 */ /* 0x000fc80000000005 */
[----:B------:R-:W-:-:S04]  /*0830*/  FFMA R8, -R9, R5, R2 ;  /* 0x0000000509087223 */ /* 0x000fc80000000102 */
[----:B------:R-:W-:-:S04]  /*0840*/  FFMA.RZ R8, R10, R8, R5 ;  /* 0x000000080a087223 */ /* 0x000fc8000000c005 */
[----:B------:R-:W1:Y:S02]  /*0850*/  FRND.TRUNC R5, R8 ;  /* 0x0000000800057307 */ /* 0x000e64000020d000 */
[----:B-1----:R-:W-:-:S05]  /*0860*/  FFMA R2, -R9, R5, R2 ;  /* 0x0000000509027223 */ /* 0x002fca0000000102 */
[----:B------:R-:W-:-:S13]  /*0870*/  ISETP.NE.AND P0, PT, R2, RZ, PT ;  /* 0x000000ff0200720c */ /* 0x000fda0003f05270 */
[----:B------:R-:W-:Y:S05]  /*0880*/  @P0 BRA P1, `(.L_x_9) ;  /* 0xfffffffc00cc0947 */ /* 0x000fea000083ffff */
.L_x_8:
[----:B------:R-:W-:Y:S05]  /*0890*/  BSYNC.RECONVERGENT B1 ;  /* 0x0000000000017941 */ /* 0x000fea0003800200 */
.L_x_7:
[----:B------:R-:W-:-:S04]  /*08a0*/  FMUL R2, R2, 1.1920928955078125e-07 ;  /* 0x3400000002027820 */ /* 0x000fc80000400000 */
[----:B------:R-:W-:-:S07]  /*08b0*/  FMUL R5, R7, R2 ;  /* 0x0000000207057220 */ /* 0x000fce0000400000 */
.L_x_3:
[----:B------:R-:W-:Y:S05]  /*08c0*/  BSYNC.RECONVERGENT B0 ;  /* 0x0000000000007941 */ /* 0x000fea0003800200 */
.L_x_2:
[C---:B------:R-:W-:Y:S01]  /*08d0*/  FSETP.NAN.AND P0, PT, |R5|.reuse, |R5|, PT ;  /* 0x400000050500720b */ /* 0x040fe20003f08200 */
[----:B------:R-:W1:Y:S01]  /*08e0*/  LDC.64 R2, c[0x0][0x380] ;  /* 0x0000e000ff027b82 */ /* 0x000e620000000a00 */
[----:B------:R-:W-:-:S04]  /*08f0*/  LOP3.LUT R0, R5, 0x80000000, R0, 0xb8, !PT ;  /* 0x8000000005007812 */ /* 0x000fc800078eb800 */
[----:B------:R-:W-:-:S05]  /*0900*/  FSEL R0, R5, R0, P0 ;  /* 0x0000000005007208 */ /* 0x000fca0000000000 */
[----:B------:R-:W-:-:S05]  /*0910*/  FMUL R0, R0, 1.4426950216293334961 ;  /* 0x3fb8aa3b00007820 */ /* 0x000fca0000400000 */
[----:B------:R-:W-:Y:S01]  /*0920*/  FSETP.GEU.AND P0, PT, R0, -126, PT ;  /* 0xc2fc00000000780b */ /* 0x000fe20003f0e000 */
[----:B-1----:R-:W-:-:S12]  /*0930*/  IMAD.WIDE.U32 R4, R4, 0x4, R2 ;  /* 0x0000000404047825 */ /* 0x002fd800078e0002 */
[----:B------:R-:W-:-:S04]  /*0940*/  @!P0 FMUL R0, R0, 0.5 ;  /* 0x3f00000000008820 */ /* 0x000fc80000400000 */
[----:B------:R-:W1:Y:S02]  /*0950*/  MUFU.EX2 R7, R0 ;  /* 0x0000000000077308 */ /* 0x000e640000000800 */
[----:B-1----:R-:W-:-:S05]  /*0960*/  @!P0 FMUL R7, R7, R7 ;  /* 0x0000000707078220 */ /* 0x002fca0000400000 */
[----:B------:R-:W-:Y:S01]  /*0970*/  STG.E desc[UR4][R4.64], R7 ;  /* 0x0000000704007986 */ /* 0x000fe2000c101904 */
[----:B------:R-:W-:Y:S05]  /*0980*/  EXIT ;  /* 0x000000000000794d */ /* 0x000fea0003800000 */
        .weak           $__internal_0_$__cuda_sm3x_div_rn_noftz_f32_slowpath
        .type           $__internal_0_$__cuda_sm3x_div_rn_noftz_f32_slowpath,@function
        .size           $__internal_0_$__cuda_sm3x_div_rn_noftz_f32_slowpath,(.L_x_22 - $__internal_0_$__cuda_sm3x_div_rn_noftz_f32_slowpath)
$__internal_0_$__cuda_sm3x_div_rn_noftz_f32_slowpath:
[--C-:B------:R-:W-:Y:S01]  /*0990*/  SHF.R.U32.HI R6, RZ, 0x17, R3.reuse ;  /* 0x00000017ff067819 */ /* 0x100fe20000011603 */
[----:B------:R-:W-:Y:S01]  /*09a0*/  BSSY.RECONVERGENT B1, `(.L_x_10) ;  /* 0x0000064000017945 */ /* 0x000fe20003800200 */
[--C-:B------:R-:W-:Y:S01]  /*09b0*/  SHF.R.U32.HI R2, RZ, 0x17, R0.reuse ;  /* 0x00000017ff027819 */ /* 0x100fe20000011600 */
[----:B------:R-:W-:Y:S01]  /*09c0*/  IMAD.MOV.U32 R7, RZ, RZ, R0 ;  /* 0x000000ffff077224 */ /* 0x000fe200078e0000 */
[----:B------:R-:W-:Y:S01]  /*09d0*/  LOP3.LUT R6, R6, 0xff, RZ, 0xc0, !PT ;  /* 0x000000ff06067812 */ /* 0x000fe200078ec0ff */
[----:B------:R-:W-:Y:S01]  /*09e0*/  IMAD.MOV.U32 R8, RZ, RZ, R3 ;  /* 0x000000ffff087224 */ /* 0x000fe200078e0003 */
[----:B------:R-:W-:-:S03]  /*09f0*/  LOP3.LUT R2, R2, 0xff, RZ, 0xc0, !PT ;  /* 0x000000ff02027812 */ /* 0x000fc600078ec0ff */
[----:B------:R-:W-:Y:S01]  /*0a00*/  VIADD R11, R6, 0xffffffff ;  /* 0xffffffff060b7836 */ /* 0x000fe20000000000 */
[----:B------:R-:W-:-:S04]  /*0a10*/  IADD3 R10, PT, PT, R2, -0x1, RZ ;  /* 0xffffffff020a7810 */ /* 0x000fc80007ffe0ff */
[----:B------:R-:W-:-:S04]  /*0a20*/  ISETP.GT.U32.AND P0, PT, R11, 0xfd, PT ;  /* 0x000000fd0b00780c */ /* 0x000fc80003f04070 */
[----:B------:R-:W-:-:S13]  /*0a30*/  ISETP.GT.U32.OR P0, PT, R10, 0xfd, P0 ;  /* 0x000000fd0a00780c */ /* 0x000fda0000704470 */
[----:B------:R-:W-:Y:S01]  /*0a40*/  @!P0 MOV R9, RZ ;  /* 0x000000ff00098202 */ /* 0x000fe20000000f00 */
[----:B------:R-:W-:Y:S06]  /*0a50*/  @!P0 BRA `(.L_x_11) ;  /* 0x00000000005c8947 */ /* 0x000fec0003800000 */
[----:B------:R-:W-:Y:S02]  /*0a60*/  FSETP.GTU.FTZ.AND P0, PT, |R0|, +INF , PT ;  /* 0x7f8000000000780b */ /* 0x000fe40003f1c200 */
[----:B------:R-:W-:-:S04]  /*0a70*/  FSETP.GTU.FTZ.AND P1, PT, |R3|, +INF , PT ;  /* 0x7f8000000300780b */ /* 0x000fc80003f3c200 */
[----:B------:R-:W-:-:S13]  /*0a80*/  PLOP3.LUT P0, PT, P0, P1, PT, 0xf8, 0x8f ;  /* 0x00000000008f781c */ /* 0x000fda0000703f70 */
[----:B------:R-:W-:Y:S05]  /*0a90*/  @P0 BRA `(.L_x_12) ;  /* 0x00000004004c0947 */ /* 0x000fea0003800000 */
[----:B------:R-:W-:-:S13]  /*0aa0*/  LOP3.LUT P0, RZ, R8, 0x7fffffff, R7, 0xc8, !PT ;  /* 0x7fffffff08ff7812 */ /* 0x000fda000780c807 */
[----:B------:R-:W-:Y:S05]  /*0ab0*/  @!P0 BRA `(.L_x_13) ;  /* 0x00000004003c8947 */ /* 0x000fea0003800000 */
[C---:B------:R-:W-:Y:S02]  /*0ac0*/  FSETP.NEU.FTZ.AND P2, PT, |R0|.reuse, +INF , PT ;  /* 0x7f8000000000780b */ /* 0x040fe40003f5d200 */
[----:B------:R-:W-:Y:S02]  /*0ad0*/  FSETP.NEU.FTZ.AND P1, PT, |R3|, +INF , PT ;  /* 0x7f8000000300780b */ /* 0x000fe40003f3d200 */
[----:B------:R-:W-:-:S11]  /*0ae0*/  FSETP.NEU.FTZ.AND P0, PT, |R0|, +INF , PT ;  /* 0x7f8000000000780b */ /* 0x000fd60003f1d200 */
[----:B------:R-:W-:Y:S05]  /*0af0*/  @!P1 BRA !P2, `(.L_x_13) ;  /* 0x00000004002c9947 */ /* 0x000fea0005000000 */
[----:B------:R-:W-:-:S04]  /*0b00*/  LOP3.LUT P2, RZ, R7, 0x7fffffff, RZ, 0xc0, !PT ;  /* 0x7fffffff07ff7812 */ /* 0x000fc8000784c0ff */
[----:B------:R-:W-:-:S13]  /*0b10*/  PLOP3.LUT P1, PT, P1, P2, PT, 0x2f, 0xf2 ;  /* 0x0000000000f2781c */ /* 0x000fda0000f24577 */
[----:B------:R-:W-:Y:S05]  /*0b20*/  @P1 BRA `(.L_x_14) ;  /* 0x0000000400181947 */ /* 0x000fea0003800000 */
[----:B------:R-:W-:-:S04]  /*0b30*/  LOP3.LUT P1, RZ, R8, 0x7fffffff, RZ, 0xc0, !PT ;  /* 0x7fffffff08ff7812 */ /* 0x000fc8000782c0ff */
[----:B------:R-:W-:-:S13]  /*0b40*/  PLOP3.LUT P0, PT, P0, P1, PT, 0x2f, 0xf2 ;  /* 0x0000000000f2781c */ /* 0x000fda0000702577 */
[----:B------:R-:W-:Y:S05]  /*0b50*/  @P0 BRA `(.L_x_15) ;  /* 0x0000000400000947 */ /* 0x000fea0003800000 */
[----:B------:R-:W-:Y:S02]  /*0b60*/  ISETP.GE.AND P0, PT, R10, RZ, PT ;  /* 0x000000ff0a00720c */ /* 0x000fe40003f06270 */
[----:B------:R-:W-:-:S11]  /*0b70*/  ISETP.GE.AND P1, PT, R11, RZ, PT ;  /* 0x000000ff0b00720c */ /* 0x000fd60003f26270 */
[----:B------:R-:W-:Y:S02]  /*0b80*/  @P0 IMAD.MOV.U32 R9, RZ, RZ, RZ ;  /* 0x000000ffff090224 */ /* 0x000fe400078e00ff */
[----:B------:R-:W-:Y:S01]  /*0b90*/  @!P0 FFMA R7, R0, 1.84467440737095516160e+19, RZ ;  /* 0x5f80000000078823 */ /* 0x000fe200000000ff */
[----:B------:R-:W-:Y:S02]  /*0ba0*/  @!P0 IMAD.MOV.U32 R9, RZ, RZ, -0x40 ;  /* 0xffffffc0ff098424 */ /* 0x000fe400078e00ff */
[----:B------:R-:W-:-:S03]  /*0bb0*/  @!P1 FFMA R8, R3, 1.84467440737095516160e+19, RZ ;  /* 0x5f80000003089823 */ /* 0x000fc600000000ff */
[----:B------:R-:W-:-:S07]  /*0bc0*/  @!P1 IADD3 R9, PT, PT, R9, 0x40, RZ ;  /* 0x0000004009099810 */ /* 0x000fce0007ffe0ff */
.L_x_11:
[----:B------:R-:W-:Y:S01]  /*0bd0*/  LEA R3, R6, 0xc0800000, 0x17 ;  /* 0xc080000006037811 */ /* 0x000fe200078eb8ff */
[----:B------:R-:W-:Y:S04]  /*0be0*/  BSSY.RECONVERGENT B2, `(.L_x_16) ;  /* 0x0000036000027945 */ /* 0x000fe80003800200 */
[----:B------:R-:W-:Y:S02]  /*0bf0*/  IMAD.IADD R8, R8, 0x1, -R3 ;  /* 0x0000000108087824 */ /* 0x000fe400078e0a03 */
[----:B------:R-:W-:Y:S02]  /*0c00*/  VIADD R3, R2, 0xffffff81 ;  /* 0xffffff8102037836 */ /* 0x000fe40000000000 */
[----:B------:R-:W0:Y:S01]  /*0c10*/  MUFU.RCP R10, R8 ;  /* 0x00000008000a7308 */ /* 0x000e220000001000 */
[----:B------:R-:W-:Y:S01]  /*0c20*/  FADD.FTZ R11, -R8, -RZ ;  /* 0x800000ff080b7221 */ /* 0x000fe20000010100 */
[C---:B------:R-:W-:Y:S01]  /*0c30*/  IMAD R2, R3.reuse, -0x800000, R7 ;  /* 0xff80000003027824 */ /* 0x040fe200078e0207 */
[----:B------:R-:W-:-:S04]  /*0c40*/  IADD3 R6, PT, PT, R3, 0x7f, -R6 ;  /* 0x0000007f03067810 */ /* 0x000fc80007ffe806 */
[----:B------:R-:W-:Y:S01]  /*0c50*/  IADD3 R6, PT, PT, R6, R9, RZ ;  /* 0x0000000906067210 */ /* 0x000fe20007ffe0ff */
[----:B0-----:R-:W-:-:S04]  /*0c60*/  FFMA R13, R10, R11, 1 ;  /* 0x3f8000000a0d7423 */ /* 0x001fc8000000000b */
[----:B------:R-:W-:-:S04]  /*0c70*/  FFMA R14, R10, R13, R10 ;  /* 0x0000000d0a0e7223 */ /* 0x000fc8000000000a */
[----:B------:R-:W-:-:S04]  /*0c80*/  FFMA R7, R2, R14, RZ ;  /* 0x0000000e02077223 */ /* 0x000fc800000000ff */
[----:B------:R-:W-:-:S04]  /*0c90*/  FFMA R10, R11, R7, R2 ;  /* 0x000000070b0a7223 */ /* 0x000fc80000000002 */
[----:B------:R-:W-:-:S04]  /*0ca0*/  FFMA R13, R14, R10, R7 ;  /* 0x0000000a0e0d7223 */ /* 0x000fc80000000007 */
[----:B------:R-:W-:-:S04]  /*0cb0*/  FFMA R10, R11, R13, R2 ;  /* 0x0000000d0b0a7223 */ /* 0x000fc80000000002 */
[----:B------:R-:W-:-:S05]  /*0cc0*/  FFMA R7, R14, R10, R13 ;  /* 0x0000000a0e077223 */ /* 0x000fca000000000d */
[----:B------:R-:W-:-:S04]  /*0cd0*/  SHF.R.U32.HI R2, RZ, 0x17, R7 ;  /* 0x00000017ff027819 */ /* 0x000fc80000011607 */
[----:B------:R-:W-:-:S05]  /*0ce0*/  LOP3.LUT R2, R2, 0xff, RZ, 0xc0, !PT ;  /* 0x000000ff02027812 */ /* 0x000fca00078ec0ff */
[----:B------:R-:W-:-:S04]  /*0cf0*/  IMAD.IADD R8, R2, 0x1, R6 ;  /* 0x0000000102087824 */ /* 0x000fc800078e0206 */
[----:B------:R-:W-:-:S05]  /*0d00*/  VIADD R2, R8, 0xffffffff ;  /* 0xffffffff08027836 */ /* 0x000fca0000000000 */
[----:B------:R-:W-:-:S13]  /*0d10*/  ISETP.GE.U32.AND P0, PT, R2, 0xfe, PT ;  /* 0x000000fe0200780c */ /* 0x000fda0003f06070 */
[----:B------:R-:W-:Y:S05]  /*0d20*/  @!P0 BRA `(.L_x_17) ;  /* 0x0000000000808947 */ /* 0x000fea0003800000 */
[----:B------:R-:W-:-:S13]  /*0d30*/  ISETP.GT.AND P0, PT, R8, 0xfe, PT ;  /* 0x000000fe0800780c */ /* 0x000fda0003f04270 */
[----:B------:R-:W-:Y:S05]  /*0d40*/  @P0 BRA `(.L_x_18) ;  /* 0x00000000006c0947 */ /* 0x000fea0003800000 */
[----:B------:R-:W-:-:S13]  /*0d50*/  ISETP.GE.AND P0, PT, R8, 0x1, PT ;  /* 0x000000010800780c */ /* 0x000fda0003f06270 */
[----:B------:R-:W-:Y:S05]  /*0d60*/  @P0 BRA `(.L_x_19) ;  /* 0x0000000000740947 */ /* 0x000fea0003800000 */
[----:B------:R-:W-:Y:S02]  /*0d70*/  ISETP.GE.AND P0, PT, R8, -0x18, PT ;  /* 0xffffffe80800780c */ /* 0x000fe40003f06270 */
[----:B------:R-:W-:-:S11]  /*0d80*/  LOP3.LUT R7, R7, 0x80000000, RZ, 0xc0, !PT ;  /* 0x8000000007077812 */ /* 0x000fd600078ec0ff */
[----:B------:R-:W-:Y:S05]  /*0d90*/  @!P0 BRA `(.L_x_19) ;  /* 0x0000000000688947 */ /* 0x000fea0003800000 */
[-CC-:B------:R-:W-:Y:S01]  /*0da0*/  FFMA.RZ R2, R14, R10.reuse, R13.reuse ;  /* 0x0000000a0e027223 */ /* 0x180fe2000000c00d */
[----:B------:R-:W-:Y:S01]  /*0db0*/  IADD3 R9, PT, PT, R8, 0x20, RZ ;  /* 0x0000002008097810 */ /* 0x000fe20007ffe0ff */
[-CC-:B------:R-:W-:Y:S01]  /*0dc0*/  FFMA.RM R3, R14, R10.reuse, R13.reuse ;  /* 0x0000000a0e037223 */ /* 0x180fe2000000400d */
[----:B------:R-:W-:Y:S02]  /*0dd0*/  ISETP.NE.AND P2, PT, R8, RZ, PT ;  /* 0x000000ff0800720c */ /* 0x000fe40003f45270 */
[----:B------:R-:W-:Y:S01]  /*0de0*/  LOP3.LUT R6, R2, 0x7fffff, RZ, 0xc0, !PT ;  /* 0x007fffff02067812 */ /* 0x000fe200078ec0ff */
[----:B------:R-:W-:Y:S01]  /*0df0*/  FFMA.RP R2, R14, R10, R13 ;  /* 0x0000000a0e027223 */ /* 0x000fe2000000800d */
[----:B------:R-:W-:Y:S01]  /*0e00*/  ISETP.NE.AND P1, PT, R8, RZ, PT ;  /* 0x000000ff0800720c */ /* 0x000fe20003f25270 */
[----:B------:R-:W-:Y:S01]  /*0e10*/  IMAD.MOV R8, RZ, RZ, -R8 ;  /* 0x000000ffff087224 */ /* 0x000fe200078e0a08 */
[----:B------:R-:W-:Y:S02]  /*0e20*/  LOP3.LUT R6, R6, 0x800000, RZ, 0xfc, !PT ;  /* 0x0080000006067812 */ /* 0x000fe400078efcff */
[----:B------:R-:W-:-:S02]  /*0e30*/  FSETP.NEU.FTZ.AND P0, PT, R2, R3, PT ;  /* 0x000000030200720b */ /* 0x000fc40003f1d000 */
[----:B------:R-:W-:Y:S02]  /*0e40*/  SHF.L.U32 R9, R6, R9, RZ ;  /* 0x0000000906097219 */ /* 0x000fe400000006ff */
[----:B------:R-:W-:Y:S02]  /*0e50*/  SEL R3, R8, RZ, P2 ;  /* 0x000000ff08037207 */ /* 0x000fe40001000000 */
[----:B------:R-:W-:Y:S02]  /*0e60*/  ISETP.NE.AND P1, PT, R9, RZ, P1 ;  /* 0x000000ff0900720c */ /* 0x000fe40000f25270 */
[----:B------:R-:W-:Y:S02]  /*0e70*/  SHF.R.U32.HI R3, RZ, R3, R6 ;  /* 0x00000003ff037219 */ /* 0x000fe40000011606 */
[----:B------:R-:W-:Y:S02]  /*0e80*/  PLOP3.LUT P0, PT, P0, P1, PT, 0xf8, 0x8f ;  /* 0x00000000008f781c */ /* 0x000fe40000703f70 */
[----:B------:R-:W-:-:S02]  /*0e90*/  SHF.R.U32.HI R9, RZ, 0x1, R3 ;  /* 0x00000001ff097819 */ /* 0x000fc40000011603 */
[----:B------:R-:W-:-:S04]  /*0ea0*/  SEL R2, RZ, 0x1, !P0 ;  /* 0x00000001ff027807 */ /* 0x000fc80004000000 */
[----:B------:R-:W-:-:S04]  /*0eb0*/  LOP3.LUT R2, R2, 0x1, R9, 0xf8, !PT ;  /* 0x0000000102027812 */ /* 0x000fc800078ef809 */
[----:B------:R-:W-:-:S05]  /*0ec0*/  LOP3.LUT R2, R2, R3, RZ, 0xc0, !PT ;  /* 0x0000000302027212 */ /* 0x000fca00078ec0ff */
[----:B------:R-:W-:-:S05]  /*0ed0*/  IMAD.IADD R2, R9, 0x1, R2 ;  /* 0x0000000109027824 */ /* 0x000fca00078e0202 */
[----:B------:R-:W-:Y:S01]  /*0ee0*/  LOP3.LUT R7, R2, R7, RZ, 0xfc, !PT ;  /* 0x0000000702077212 */ /* 0x000fe200078efcff */
[----:B------:R-:W-:Y:S06]  /*0ef0*/  BRA `(.L_x_19) ;  /* 0x0000000000107947 */ /* 0x000fec0003800000 */
.L_x_18:
[----:B------:R-:W-:-:S04]  /*0f00*/  LOP3.LUT R7, R7, 0x80000000, RZ, 0xc0, !PT ;  /* 0x8000000007077812 */ /* 0x000fc800078ec0ff */
[----:B------:R-:W-:Y:S01]  /*0f10*/  LOP3.LUT R7, R7, 0x7f800000, RZ, 0xfc, !PT ;  /* 0x7f80000007077812 */ /* 0x000fe200078efcff */
[----:B------:R-:W-:Y:S06]  /*0f20*/  BRA `(.L_x_19) ;  /* 0x0000000000047947 */ /* 0x000fec0003800000 */
.L_x_17:
[----:B------:R-:W-:-:S07]  /*0f30*/  LEA R7, R6, R7, 0x17 ;  /* 0x0000000706077211 */ /* 0x000fce00078eb8ff */
.L_x_19:
[----:B------:R-:W-:Y:S05]  /*0f40*/  BSYNC.RECONVERGENT B2 ;  /* 0x0000000000027941 */ /* 0x000fea0003800200 */
.L_x_16:
[----:B------:R-:W-:Y:S05]  /*0f50*/  BRA `(.L_x_20) ;  /* 0x0000000000207947 */ /* 0x000fea0003800000 */
.L_x_15:
[----:B------:R-:W-:-:S04]  /*0f60*/  LOP3.LUT R7, R8, 0x80000000, R7, 0x48, !PT ;  /* 0x8000000008077812 */ /* 0x000fc800078e4807 */
[----:B------:R-:W-:Y:S01]  /*0f70*/  LOP3.LUT R7, R7, 0x7f800000, RZ, 0xfc, !PT ;  /* 0x7f80000007077812 */ /* 0x000fe200078efcff */
[----:B------:R-:W-:Y:S06]  /*0f80*/  BRA `(.L_x_20) ;  /* 0x0000000000147947 */ /* 0x000fec0003800000 */
.L_x_14:
[----:B------:R-:W-:Y:S01]  /*0f90*/  LOP3.LUT R7, R8, 0x80000000, R7, 0x48, !PT ;  /* 0x8000000008077812 */ /* 0x000fe200078e4807 */
[----:B------:R-:W-:Y:S06]  /*0fa0*/  BRA `(.L_x_20) ;  /* 0x00000000000c7947 */ /* 0x000fec0003800000 */
.L_x_13:
[----:B------:R-:W0:Y:S01]  /*0fb0*/  MUFU.RSQ R7, -QNAN ;  /* 0xffc0000000077908 */ /* 0x000e220000001400 */
[----:B------:R-:W-:Y:S05]  /*0fc0*/  BRA `(.L_x_20) ;  /* 0x0000000000047947 */ /* 0x000fea0003800000 */
.L_x_12:
[----:B------:R-:W-:-:S07]  /*0fd0*/  FADD.FTZ R7, R0, R3 ;  /* 0x0000000300077221 */ /* 0x000fce0000010000 */
.L_x_20:
[----:B------:R-:W-:Y:S05]  /*0fe0*/  BSYNC.RECONVERGENT B1 ;  /* 0x0000000000017941 */ /* 0x000fea0003800200 */
.L_x_10:
[----:B------:R-:W-:Y:S02]  /*0ff0*/  HFMA2 R3, -RZ, RZ, 0, 0 ;  /* 0x00000000ff037431 */ /* 0x000fe400000001ff */
[----:B------:R-:W-:-:S04]  /*1000*/  IMAD.MOV.U32 R2, RZ, RZ, R12 ;  /* 0x000000ffff027224 */ /* 0x000fc800078e000c */
[----:B0-----:R-:W-:Y:S05]  /*1010*/  RET.REL.NODEC R2 `(default_function_kernel) ;  /* 0xffffffec02f87950 */ /* 0x001fea0003c3ffff */
.L_x_21:
[----:B------:R-:W-:-:S00]  /*1020*/  BRA `(.L_x_21) ;  /* 0xfffffffc00fc7947 */ /* 0x000fc0000383ffff */
[----:B------:R-:W-:-:S00]  /*1030*/  NOP ;  /* 0x0000000000007918 */ /* 0x000fc00000000000 */
        /* <DEDUP_REMOVED lines=12> */
.L_x_22:


//--------------------- .nv.shared.reserved.0     --------------------------
	.section	.nv.shared.reserved.0,"aw",@nobits
	.weak		__nv_reservedSMEM_offset_0_alias
	.size		__nv_reservedSMEM_offset_0_alias, 0, 64
	.other		__nv_reservedSMEM_offset_0_alias,@"STO_CUDA_RESERVED_SHARED STV_DEFAULT"
__nv_reservedSMEM_offset_0_alias:
	.zero		0
	.zero		64


//--------------------- .nv.constant0.default_function_kernel --------------------------
	.section	.nv.constant0.default_function_kernel,"a",@progbits
	.sectionflags	@""
	.align	4
.nv.constant0.default_function_kernel:
	.zero		912


//--------------------- SYMBOLS --------------------------

	.type		.nv.reservedSmem.offset0,@object
	.size		.nv.reservedSmem.offset0,0x4
